	.headerflags	@"EF_CUDA_TEXMODE_UNIFIED EF_CUDA_64BIT_ADDRESS EF_CUDA_ACCELERATORS EF_CUDA_SM90 EF_CUDA_VIRTUAL_SM(EF_CUDA_SM90)"
	.elftype	@"ET_EXEC"


//--------------------- .nv.info                  --------------------------
	.section	.nv.info,"",@"SHT_CUDA_INFO"
	.align	4


	//----- nvinfo : EIATTR_REGCOUNT
	.align		4
        /*0000*/ 	.byte	0x04, 0x2f
        /*0002*/ 	.short	(.L_1 - .L_0)
	.align		4
.L_0:
        /*0004*/ 	.word	index@(triton_poi_fused__softmax_4)
        /*0008*/ 	.word	0x00000012


	//----- nvinfo : EIATTR_MIN_STACK_SIZE
	.align		4
.L_1:
        /*000c*/ 	.byte	0x04, 0x12
        /*000e*/ 	.short	(.L_3 - .L_2)
	.align		4
.L_2:
        /*0010*/ 	.word	index@(triton_poi_fused__softmax_4)
        /*0014*/ 	.word	0x00000000


	//----- nvinfo : EIATTR_FRAME_SIZE
	.align		4
.L_3:
        /*0018*/ 	.byte	0x04, 0x11
        /*001a*/ 	.short	(.L_5 - .L_4)
	.align		4
.L_4:
        /*001c*/ 	.word	index@(triton_poi_fused__softmax_4)
        /*0020*/ 	.word	0x00000000


	//----- nvinfo : EIATTR_MIN_STACK_SIZE
	.align		4
.L_5:
        /*0024*/ 	.byte	0x04, 0x12
        /*0026*/ 	.short	(.L_7 - .L_6)
	.align		4
.L_6:
        /*0028*/ 	.word	index@(triton_poi_fused__softmax_4)
        /*002c*/ 	.word	0x00000000
.L_7:


//--------------------- .nv.info.triton_poi_fused__softmax_4 --------------------------
	.section	.nv.info.triton_poi_fused__softmax_4,"",@"SHT_CUDA_INFO"
	.sectionflags	@""
	.align	4


	//----- nvinfo : EIATTR_CUDA_API_VERSION
	.align		4
        /*0000*/ 	.byte	0x04, 0x37
        /*0002*/ 	.short	(.L_9 - .L_8)
.L_8:
        /*0004*/ 	.word	0x0000007c


	//----- nvinfo : EIATTR_KPARAM_INFO
	.align		4
.L_9:
        /*0008*/ 	.byte	0x04, 0x17
        /*000a*/ 	.short	(.L_11 - .L_10)
.L_10:
        /*000c*/ 	.word	0x00000000
        /*0010*/ 	.short	0x0002
        /*0012*/ 	.short	0x0010
        /*0014*/ 	.byte	0x00, 0xf0, 0x11, 0x00


	//----- nvinfo : EIATTR_KPARAM_INFO
	.align		4
.L_11:
        /*0018*/ 	.byte	0x04, 0x17
        /*001a*/ 	.short	(.L_13 - .L_12)
.L_12:
        /*001c*/ 	.word	0x00000000
        /*0020*/ 	.short	0x0001
        /*0022*/ 	.short	0x0008
        /*0024*/ 	.byte	0x00, 0xf4, 0x21, 0x00


	//----- nvinfo : EIATTR_KPARAM_INFO
	.align		4
.L_13:
        /*0028*/ 	.byte	0x04, 0x17
        /*002a*/ 	.short	(.L_15 - .L_14)
.L_14:
        /*002c*/ 	.word	0x00000000
        /*0030*/ 	.short	0x0000
        /*0032*/ 	.short	0x0000
        /*0034*/ 	.byte	0x00, 0xf4, 0x21, 0x00


	//----- nvinfo : EIATTR_SPARSE_MMA_MASK
	.align		4
.L_15:
        /*0038*/ 	.byte	0x03, 0x50
        /*003a*/ 	.short	0x0000


	//----- nvinfo : EIATTR_MAXREG_COUNT
	.align		4
        /*003c*/ 	.byte	0x03, 0x1b
        /*003e*/ 	.short	0x00ff


	//----- nvinfo : EIATTR_EXIT_INSTR_OFFSETS
	.align		4
        /*0040*/ 	.byte	0x04, 0x1c
        /*0042*/ 	.short	(.L_17 - .L_16)


	//   ....[0]....
.L_16:
        /*0044*/ 	.word	0x000003e0


	//   ....[1]....
        /*0048*/ 	.word	0x00000400


	//----- nvinfo : EIATTR_REQNTID
	.align		4
.L_17:
        /*004c*/ 	.byte	0x04, 0x10
        /*004e*/ 	.short	(.L_19 - .L_18)
.L_18:
        /*0050*/ 	.word	0x00000080
        /*0054*/ 	.word	0x00000001
        /*0058*/ 	.word	0x00000001


	//----- nvinfo : EIATTR_CBANK_PARAM_SIZE
	.align		4
.L_19:
        /*005c*/ 	.byte	0x03, 0x19
        /*005e*/ 	.short	0x0014


	//----- nvinfo : EIATTR_PARAM_CBANK
	.align		4
        /*0060*/ 	.byte	0x04, 0x0a
        /*0062*/ 	.short	(.L_21 - .L_20)
	.align		4
.L_20:
        /*0064*/ 	.word	index@(.nv.constant0.triton_poi_fused__softmax_4)
        /*0068*/ 	.short	0x0210
        /*006a*/ 	.short	0x0014


	//----- nvinfo : EIATTR_SW_WAR
	.align		4
.L_21:
        /*006c*/ 	.byte	0x04, 0x36
        /*006e*/ 	.short	(.L_23 - .L_22)
.L_22:
        /*0070*/ 	.word	0x00000008
.L_23:


//--------------------- .nv.callgraph             --------------------------
	.section	.nv.callgraph,"",@"SHT_CUDA_CALLGRAPH"
	.align	4
	.sectionentsize	8
	.align		4
        /*0000*/ 	.word	0x00000000
	.align		4
        /*0004*/ 	.word	0xffffffff
	.align		4
        /*0008*/ 	.word	0x00000000
	.align		4
        /*000c*/ 	.word	0xfffffffe
	.align		4
        /*0010*/ 	.word	0x00000000
	.align		4
        /*0014*/ 	.word	0xfffffffd
	.align		4
        /*0018*/ 	.word	0x00000000
	.align		4
        /*001c*/ 	.word	0xfffffffc


//--------------------- .text.triton_poi_fused__softmax_4 --------------------------
	.section	.text.triton_poi_fused__softmax_4,"ax",@progbits
	.align	128
        .global         triton_poi_fused__softmax_4
        .type           triton_poi_fused__softmax_4,@function
        .size           triton_poi_fused__softmax_4,(.L_x_1 - triton_poi_fused__softmax_4)
        .other          triton_poi_fused__softmax_4,@"STO_CUDA_ENTRY STV_DEFAULT"
triton_poi_fused__softmax_4:
.text.triton_poi_fused__softmax_4:
[----:B------:R-:W0:Y:S02]  /*0000*/  LDC R1, c[0x0][0x28] ;  /* 0x00000a00ff017b82 */ /* 0x000e240000000800 */
[----:B------:R-:W1:Y:S01]  /*0010*/  S2R R0, SR_TID.X ;  /* 0x0000000000007919 */ /* 0x000e620000002100 */
[----:B------:R-:W2:Y:S01]  /*0020*/  LDC.64 R2, c[0x0][0x210] ;  /* 0x00008400ff027b82 */ /* 0x000ea20000000a00 */
[----:B------:R-:W-:Y:S01]  /*0030*/  CS2R R14, SRZ ;  /* 0x00000000000e7805 */ /* 0x000fe2000001ff00 */
[----:B------:R-:W-:Y:S01]  /*0040*/  ULDC.64 UR4, c[0x0][0x208] ;  /* 0x0000820000047ab9 */ /* 0x000fe20000000a00 */
[----:B------:R-:W3:Y:S01]  /*0050*/  S2R R7, SR_CTAID.X ;  /* 0x0000000000077919 */ /* 0x000ee20000002500 */
[----:B-1----:R-:W-:Y:S01]  /*0060*/  IMAD.SHL.U32 R0, R0, 0x2, RZ ;  /* 0x0000000200007824 */ /* 0x002fe200078e00ff */
[----:B---3--:R-:W-:-:S04]  /*0070*/  SHF.R.S32.HI R4, RZ, 0x17, R7 ;  /* 0x00000017ff047819 */ /* 0x008fc80000011407 */
[----:B------:R-:W-:Y:S02]  /*0080*/  LOP3.LUT R0, R0, 0xfe, RZ, 0xc0, !PT ;  /* 0x000000fe00007812 */ /* 0x000fe400078ec0ff */
[----:B------:R-:W-:-:S03]  /*0090*/  SGXT R4, R4, 0x1 ;  /* 0x000000010404781a */ /* 0x000fc60000000200 */
[----:B------:R-:W-:-:S05]  /*00a0*/  IMAD R7, R7, 0x100, R0 ;  /* 0x0000010007077824 */ /* 0x000fca00078e0200 */
[----:B------:R-:W-:Y:S02]  /*00b0*/  LEA.HI R4, R4, R7, RZ, 0x2 ;  /* 0x0000000704047211 */ /* 0x000fe400078f10ff */
[----:B------:R-:W-:Y:S02]  /*00c0*/  ISETP.GE.AND P0, PT, R7, 0x100, PT ;  /* 0x000001000700780c */ /* 0x000fe40003f06270 */
[----:B------:R-:W-:-:S05]  /*00d0*/  LOP3.LUT R5, R4, 0xfffffffc, RZ, 0xc0, !PT ;  /* 0xfffffffc04057812 */ /* 0x000fca00078ec0ff */
[----:B--2---:R-:W-:-:S06]  /*00e0*/  IMAD.WIDE R4, R5, 0x4, R2 ;  /* 0x0000000405047825 */ /* 0x004fcc00078e0202 */
[----:B------:R-:W2:Y:S01]  /*00f0*/  @!P0 LDG.E.EL R15, desc[UR4][R4.64] ;  /* 0x00000004040f8981 */ /* 0x000ea2000c2e1900 */
[----:B------:R-:W-:-:S03]  /*0100*/  IMAD.MOV.U32 R0, RZ, RZ, RZ ;  /* 0x000000ffff007224 */ /* 0x000fc600078e00ff */
[----:B------:R-:W3:Y:S01]  /*0110*/  @!P0 LDG.E.EL R14, desc[UR4][R4.64] ;  /* 0x00000004040e8981 */ /* 0x000ee2000c2e1900 */
[----:B------:R-:W-:Y:S01]  /*0120*/  IMAD.MOV.U32 R6, RZ, RZ, RZ ;  /* 0x000000ffff067224 */ /* 0x000fe200078e00ff */
[----:B------:R-:W-:Y:S02]  /*0130*/  CS2R R10, SRZ ;  /* 0x00000000000a7805 */ /* 0x000fe4000001ff00 */
[----:B------:R-:W4:Y:S04]  /*0140*/  @!P0 LDG.E.EL R0, desc[UR4][R4.64+0x4] ;  /* 0x0000040404008981 */ /* 0x000f28000c2e1900 */
[----:B------:R-:W5:Y:S04]  /*0150*/  @!P0 LDG.E.EL R6, desc[UR4][R4.64+0x4] ;  /* 0x0000040404068981 */ /* 0x000f68000c2e1900 */
[----:B------:R-:W5:Y:S04]  /*0160*/  @!P0 LDG.E.EL R10, desc[UR4][R4.64+0x8] ;  /* 0x00000804040a8981 */ /* 0x000f68000c2e1900 */
[----:B------:R-:W5:Y:S01]  /*0170*/  @!P0 LDG.E.EL R11, desc[UR4][R4.64+0x8] ;  /* 0x00000804040b8981 */ /* 0x000f62000c2e1900 */
[----:B------:R-:W-:-:S06]  /*0180*/  CS2R R12, SRZ ;  /* 0x00000000000c7805 */ /* 0x000fcc000001ff00 */
[----:B------:R-:W5:Y:S04]  /*0190*/  @!P0 LDG.E.EL R12, desc[UR4][R4.64+0xc] ;  /* 0x00000c04040c8981 */ /* 0x000f68000c2e1900 */
[----:B------:R-:W5:Y:S01]  /*01a0*/  @!P0 LDG.E.EL R13, desc[UR4][R4.64+0xc] ;  /* 0x00000c04040d8981 */ /* 0x000f62000c2e1900 */
[----:B------:R-:W-:Y:S01]  /*01b0*/  CS2R R8, SRZ ;  /* 0x0000000000087805 */ /* 0x000fe2000001ff00 */
[----:B------:R-:W-:-:S05]  /*01c0*/  IMAD.WIDE R2, R7, 0x4, R2 ;  /* 0x0000000407027825 */ /* 0x000fca00078e0202 */
[----:B------:R1:W5:Y:S02]  /*01d0*/  @!P0 LDG.E.64 R8, desc[UR4][R2.64] ;  /* 0x0000000402088981 */ /* 0x000364000c1e1b00 */
[----:B-1----:R-:W1:Y:S02]  /*01e0*/  LDC.64 R2, c[0x0][0x218] ;  /* 0x00008600ff027b82 */ /* 0x002e640000000a00 */
[----:B-1----:R-:W-:Y:S01]  /*01f0*/  IMAD.WIDE R2, R7, 0x4, R2 ;  /* 0x0000000407027825 */ /* 0x002fe200078e0202 */
[C---:B--2---:R-:W-:Y:S02]  /*0200*/  FSETP.NAN.AND P3, PT, R15.reuse, R15, PT ;  /* 0x0000000f0f00720b */ /* 0x044fe40003f68000 */
[C---:B---3--:R-:W-:Y:S02]  /*0210*/  FSETP.NAN.AND P4, PT, R14.reuse, R14, PT ;  /* 0x0000000e0e00720b */ /* 0x048fe40003f88000 */
[----:B----4-:R-:W-:Y:S02]  /*0220*/  FSETP.GT.AND P1, PT, R15, R0, PT ;  /* 0x000000000f00720b */ /* 0x010fe40003f24000 */
[----:B-----5:R-:W-:-:S07]  /*0230*/  FSETP.GT.AND P2, PT, R14, R6, PT ;  /* 0x000000060e00720b */ /* 0x020fce0003f44000 */
[----:B------:R-:W-:Y:S02]  /*0240*/  @!P3 FSEL R15, R15, R0, P1 ;  /* 0x000000000f0fb208 */ /* 0x000fe40000800000 */
[----:B------:R-:W-:Y:S02]  /*0250*/  @!P4 FSEL R14, R14, R6, P2 ;  /* 0x000000060e0ec208 */ /* 0x000fe40001000000 */
[C---:B------:R-:W-:Y:S02]  /*0260*/  FSETP.GT.AND P1, PT, R15.reuse, R10, PT ;  /* 0x0000000a0f00720b */ /* 0x040fe40003f24000 */
[C---:B------:R-:W-:Y:S02]  /*0270*/  FSETP.GT.AND P2, PT, R14.reuse, R11, PT ;  /* 0x0000000b0e00720b */ /* 0x040fe40003f44000 */
[----:B------:R-:W-:Y:S02]  /*0280*/  FSETP.NAN.AND P3, PT, R15, R15, PT ;  /* 0x0000000f0f00720b */ /* 0x000fe40003f68000 */
[----:B------:R-:W-:-:S07]  /*0290*/  FSETP.NAN.AND P4, PT, R14, R14, PT ;  /* 0x0000000e0e00720b */ /* 0x000fce0003f88000 */
[----:B------:R-:W-:Y:S02]  /*02a0*/  @!P1 FSEL R15, R15, R10, P3 ;  /* 0x0000000a0f0f9208 */ /* 0x000fe40001800000 */
[----:B------:R-:W-:Y:S02]  /*02b0*/  @!P2 FSEL R14, R14, R11, P4 ;  /* 0x0000000b0e0ea208 */ /* 0x000fe40002000000 */
[C---:B------:R-:W-:Y:S02]  /*02c0*/  FSETP.GT.AND P1, PT, R15.reuse, R12, PT ;  /* 0x0000000c0f00720b */ /* 0x040fe40003f24000 */
[C---:B------:R-:W-:Y:S02]  /*02d0*/  FSETP.GT.AND P2, PT, R14.reuse, R13, PT ;  /* 0x0000000d0e00720b */ /* 0x040fe40003f44000 */
[----:B------:R-:W-:Y:S02]  /*02e0*/  FSETP.NAN.AND P3, PT, R15, R15, PT ;  /* 0x0000000f0f00720b */ /* 0x000fe40003f68000 */
[----:B------:R-:W-:-:S07]  /*02f0*/  FSETP.NAN.AND P4, PT, R14, R14, PT ;  /* 0x0000000e0e00720b */ /* 0x000fce0003f88000 */
[----:B------:R-:W-:Y:S02]  /*0300*/  @!P1 FSEL R15, R15, R12, P3 ;  /* 0x0000000c0f0f9208 */ /* 0x000fe40001800000 */
[----:B------:R-:W-:-:S03]  /*0310*/  @!P2 FSEL R14, R14, R13, P4 ;  /* 0x0000000d0e0ea208 */ /* 0x000fc60002000000 */
[----:B------:R-:W-:Y:S02]  /*0320*/  FADD R8, -R15, R8 ;  /* 0x000000080f087221 */ /* 0x000fe40000000100 */
[----:B------:R-:W-:Y:S02]  /*0330*/  FADD R9, -R14, R9 ;  /* 0x000000090e097221 */ /* 0x000fe40000000100 */
[----:B------:R-:W-:Y:S02]  /*0340*/  FMUL R8, R8, 1.4426950216293334961 ;  /* 0x3fb8aa3b08087820 */ /* 0x000fe40000400000 */
[----:B------:R-:W-:-:S03]  /*0350*/  FMUL R9, R9, 1.4426950216293334961 ;  /* 0x3fb8aa3b09097820 */ /* 0x000fc60000400000 */
[----:B------:R-:W-:Y:S02]  /*0360*/  FSETP.GEU.AND P1, PT, R8, -126, PT ;  /* 0xc2fc00000800780b */ /* 0x000fe40003f2e000 */
[----:B------:R-:W-:-:S11]  /*0370*/  FSETP.GEU.AND P2, PT, R9, -126, PT ;  /* 0xc2fc00000900780b */ /* 0x000fd60003f4e000 */
[----:B------:R-:W-:Y:S02]  /*0380*/  @!P1 FMUL R8, R8, 0.5 ;  /* 0x3f00000008089820 */ /* 0x000fe40000400000 */
[----:B------:R-:W-:Y:S02]  /*0390*/  @!P2 FMUL R9, R9, 0.5 ;  /* 0x3f0000000909a820 */ /* 0x000fe40000400000 */
[----:B------:R-:W1:Y:S08]  /*03a0*/  MUFU.EX2 R4, R8 ;  /* 0x0000000800047308 */ /* 0x000e700000000800 */
[----:B------:R-:W2:Y:S01]  /*03b0*/  MUFU.EX2 R5, R9 ;  /* 0x0000000900057308 */ /* 0x000ea20000000800 */
[----:B-1----:R-:W-:Y:S01]  /*03c0*/  @!P1 FMUL R4, R4, R4 ;  /* 0x0000000404049220 */ /* 0x002fe20000400000 */
[----:B--2---:R-:W-:Y:S01]  /*03d0*/  @!P2 FMUL R5, R5, R5 ;  /* 0x000000050505a220 */ /* 0x004fe20000400000 */
[----:B------:R-:W-:Y:S06]  /*03e0*/  @P0 EXIT ;  /* 0x000000000000094d */ /* 0x000fec0003800000 */
[----:B------:R-:W-:Y:S01]  /*03f0*/  STG.E.64 desc[UR4][R2.64], R4 ;  /* 0x0000000402007986 */ /* 0x000fe2000c101b04 */
[----:B------:R-:W-:Y:S05]  /*0400*/  EXIT ;  /* 0x000000000000794d */ /* 0x000fea0003800000 */
.L_x_0:
[----:B------:R-:W-:-:S00]  /*0410*/  BRA `(.L_x_0) ;  /* 0xfffffffc00fc7947 */ /* 0x000fc0000383ffff */
[----:B------:R-:W-:-:S00]  /*0420*/  NOP ;  /* 0x0000000000007918 */ /* 0x000fc00000000000 */
        /* <DEDUP_REMOVED lines=13> */
.L_x_1:


//--------------------- .nv.constant0.triton_poi_fused__softmax_4 --------------------------
	.section	.nv.constant0.triton_poi_fused__softmax_4,"a",@progbits
	.sectionflags	@""
	.align	4
.nv.constant0.triton_poi_fused__softmax_4:
	.zero		548
